//
// Generated by NVIDIA NVVM Compiler
//
// Compiler Build ID: CL-36424714
// Cuda compilation tools, release 13.0, V13.0.88
// Based on NVVM 20.0.0
//

.version 9.0
.target sm_100
.address_size 64

	// .globl	_Z7Kernel1PfS_S_i

.visible .entry _Z7Kernel1PfS_S_i(
	.param .u64 .ptr .align 1 _Z7Kernel1PfS_S_i_param_0,
	.param .u64 .ptr .align 1 _Z7Kernel1PfS_S_i_param_1,
	.param .u64 .ptr .align 1 _Z7Kernel1PfS_S_i_param_2,
	.param .u32 _Z7Kernel1PfS_S_i_param_3
)
{
	.reg .pred 	%p<2>;
	.reg .b32 	%r<6>;
	.reg .b32 	%f<4>;
	.reg .b64 	%rd<11>;

	ld.param.u64 	%rd1, [_Z7Kernel1PfS_S_i_param_0];
	ld.param.u64 	%rd2, [_Z7Kernel1PfS_S_i_param_1];
	ld.param.u64 	%rd3, [_Z7Kernel1PfS_S_i_param_2];
	ld.param.u32 	%r2, [_Z7Kernel1PfS_S_i_param_3];
	mov.u32 	%r3, %ntid.x;
	mov.u32 	%r4, %ctaid.x;
	mov.u32 	%r5, %tid.x;
	mad.lo.s32 	%r1, %r3, %r4, %r5;
	setp.ge.s32 	%p1, %r1, %r2;
	@%p1 bra 	$L__BB0_2;
	cvta.to.global.u64 	%rd4, %rd2;
	cvta.to.global.u64 	%rd5, %rd3;
	cvta.to.global.u64 	%rd6, %rd1;
	mul.wide.s32 	%rd7, %r1, 4;
	add.s64 	%rd8, %rd4, %rd7;
	ld.global.f32 	%f1, [%rd8];
	add.s64 	%rd9, %rd5, %rd7;
	ld.global.f32 	%f2, [%rd9];
	add.f32 	%f3, %f1, %f2;
	add.s64 	%rd10, %rd6, %rd7;
	st.global.f32 	[%rd10], %f3;
$L__BB0_2:
	ret;

}


// ===== COMPILED SASS (sm_100) =====

	.target	sm_100

	.elftype	@"ET_EXEC"


//--------------------- .note.nv.tkinfo           --------------------------
	.section	.note.nv.tkinfo,"",@"SHT_NOTE"
	.sectionflags	@"SHF_NOTE_NV_TKINFO"
	.tkinfo
        /*0018*/ 	.word	0x00000002
        /*0030*/ 	.string	""
        /*0030*/ 	.string	"ptxas"
        /*0030*/ 	.string	"Cuda compilation tools, release 13.0, V13.0.88"
        /*0030*/ 	.string	"Build cuda_13.0.r13.0/compiler.36424714_0"
        /*0030*/ 	.string	"-arch sm_100 -m 64 "



//--------------------- .note.nv.cuinfo           --------------------------
	.section	.note.nv.cuinfo,"",@"SHT_NOTE"
	.sectionflags	@"SHF_NOTE_NV_CUINFO"
        /*0018*/ 	.short	0x0002
        /*001a*/ 	.short	0x0064
        /*001c*/ 	.short	0x0082
	.zero		2


//--------------------- .nv.info                  --------------------------
	.section	.nv.info,"",@"SHT_CUDA_INFO"
	.align	4


	//----- nvinfo : EIATTR_REGCOUNT
	.align		4
        /*0000*/ 	.byte	0x04, 0x2f
        /*0002*/ 	.short	(.L_1 - .L_0)
	.align		4
.L_0:
        /*0004*/ 	.word	index@(_Z7Kernel1PfS_S_i)
        /*0008*/ 	.word	0x0000000c


	//----- nvinfo : EIATTR_FRAME_SIZE
	.align		4
.L_1:
        /*000c*/ 	.byte	0x04, 0x11
        /*000e*/ 	.short	(.L_3 - .L_2)
	.align		4
.L_2:
        /*0010*/ 	.word	index@(_Z7Kernel1PfS_S_i)
        /*0014*/ 	.word	0x00000000


	//----- nvinfo : EIATTR_MIN_STACK_SIZE
	.align		4
.L_3:
        /*0018*/ 	.byte	0x04, 0x12
        /*001a*/ 	.short	(.L_5 - .L_4)
	.align		4
.L_4:
        /*001c*/ 	.word	index@(_Z7Kernel1PfS_S_i)
        /*0020*/ 	.word	0x00000000
.L_5:


//--------------------- .nv.compat                --------------------------
	.section	.nv.compat,"",@"SHT_CUDA_COMPAT_INFO"
	.align	4
        /*0000*/ 	.byte	0x02, 0x09, 0x00, 0x00, 0x02, 0x02, 0x01, 0x00, 0x02, 0x05, 0x05, 0x00, 0x03, 0x07, 0x01, 0x01
        /*0010*/ 	.byte	0x02, 0x03, 0x00, 0x00, 0x02, 0x06, 0x01, 0x00, 0x04, 0x0b, 0x08, 0x00, 0x09, 0x00, 0x00, 0x00
        /*0020*/ 	.byte	0x00, 0x00, 0x00, 0x00


//--------------------- .nv.info._Z7Kernel1PfS_S_i --------------------------
	.section	.nv.info._Z7Kernel1PfS_S_i,"",@"SHT_CUDA_INFO"
	.sectionflags	@""
	.align	4


	//----- nvinfo : EIATTR_CUDA_API_VERSION
	.align		4
        /*0000*/ 	.byte	0x04, 0x37
        /*0002*/ 	.short	(.L_7 - .L_6)
.L_6:
        /*0004*/ 	.word	0x00000082


	//----- nvinfo : EIATTR_KPARAM_INFO
	.align		4
.L_7:
        /*0008*/ 	.byte	0x04, 0x17
        /*000a*/ 	.short	(.L_9 - .L_8)
.L_8:
        /*000c*/ 	.word	0x00000000
        /*0010*/ 	.short	0x0003
        /*0012*/ 	.short	0x0018
        /*0014*/ 	.byte	0x00, 0xf0, 0x11, 0x00


	//----- nvinfo : EIATTR_KPARAM_INFO
	.align		4
.L_9:
        /*0018*/ 	.byte	0x04, 0x17
        /*001a*/ 	.short	(.L_11 - .L_10)
.L_10:
        /*001c*/ 	.word	0x00000000
        /*0020*/ 	.short	0x0002
        /*0022*/ 	.short	0x0010
        /*0024*/ 	.byte	0x00, 0xf5, 0x21, 0x00


	//----- nvinfo : EIATTR_KPARAM_INFO
	.align		4
.L_11:
        /*0028*/ 	.byte	0x04, 0x17
        /*002a*/ 	.short	(.L_13 - .L_12)
.L_12:
        /*002c*/ 	.word	0x00000000
        /*0030*/ 	.short	0x0001
        /*0032*/ 	.short	0x0008
        /*0034*/ 	.byte	0x00, 0xf5, 0x21, 0x00


	//----- nvinfo : EIATTR_KPARAM_INFO
	.align		4
.L_13:
        /*0038*/ 	.byte	0x04, 0x17
        /*003a*/ 	.short	(.L_15 - .L_14)
.L_14:
        /*003c*/ 	.word	0x00000000
        /*0040*/ 	.short	0x0000
        /*0042*/ 	.short	0x0000
        /*0044*/ 	.byte	0x00, 0xf5, 0x21, 0x00


	//----- nvinfo : EIATTR_SPARSE_MMA_MASK
	.align		4
.L_15:
        /*0048*/ 	.byte	0x03, 0x50
        /*004a*/ 	.short	0x0000


	//----- nvinfo : EIATTR_MAXREG_COUNT
	.align		4
        /*004c*/ 	.byte	0x03, 0x1b
        /*004e*/ 	.short	0x00ff


	//----- nvinfo : EIATTR_MERCURY_ISA_VERSION
	.align		4
        /*0050*/ 	.byte	0x03, 0x5f
        /*0052*/ 	.short	0x0101


	//----- nvinfo : EIATTR_VRC_CTA_INIT_COUNT
	.align		4
        /*0054*/ 	.byte	0x02, 0x4a
	.zero		1
	.zero		1


	//----- nvinfo : EIATTR_EXIT_INSTR_OFFSETS
	.align		4
        /*0058*/ 	.byte	0x04, 0x1c
        /*005a*/ 	.short	(.L_17 - .L_16)


	//   ....[0]....
.L_16:
        /*005c*/ 	.word	0x00000070


	//   ....[1]....
        /*0060*/ 	.word	0x00000130


	//----- nvinfo : EIATTR_CBANK_PARAM_SIZE
	.align		4
.L_17:
        /*0064*/ 	.byte	0x03, 0x19
        /*0066*/ 	.short	0x001c


	//----- nvinfo : EIATTR_PARAM_CBANK
	.align		4
        /*0068*/ 	.byte	0x04, 0x0a
        /*006a*/ 	.short	(.L_19 - .L_18)
	.align		4
.L_18:
        /*006c*/ 	.word	index@(.nv.constant0._Z7Kernel1PfS_S_i)
        /*0070*/ 	.short	0x0380
        /*0072*/ 	.short	0x001c


	//----- nvinfo : EIATTR_SW_WAR
	.align		4
.L_19:
        /*0074*/ 	.byte	0x04, 0x36
        /*0076*/ 	.short	(.L_21 - .L_20)
.L_20:
        /*0078*/ 	.word	0x00000008
.L_21:


//--------------------- .nv.callgraph             --------------------------
	.section	.nv.callgraph,"",@"SHT_CUDA_CALLGRAPH"
	.align	4
	.sectionentsize	8
	.align		4
        /*0000*/ 	.word	0x00000000
	.align		4
        /*0004*/ 	.word	0xffffffff
	.align		4
        /*0008*/ 	.word	0x00000000
	.align		4
        /*000c*/ 	.word	0xfffffffe
	.align		4
        /*0010*/ 	.word	0x00000000
	.align		4
        /*0014*/ 	.word	0xfffffffd
	.align		4
        /*0018*/ 	.word	0x00000000
	.align		4
        /*001c*/ 	.word	0xfffffffc


//--------------------- .text._Z7Kernel1PfS_S_i   --------------------------
	.section	.text._Z7Kernel1PfS_S_i,"ax",@progbits
	.align	128
        .global         _Z7Kernel1PfS_S_i
        .type           _Z7Kernel1PfS_S_i,@function
        .size           _Z7Kernel1PfS_S_i,(.L_x_1 - _Z7Kernel1PfS_S_i)
        .other          _Z7Kernel1PfS_S_i,@"STO_CUDA_ENTRY STV_DEFAULT"
_Z7Kernel1PfS_S_i:
.text._Z7Kernel1PfS_S_i:
[----:B------:R-:W-:Y:S01]  /*0000*/  LDC R1, c[0x0][0x37c] ;  /* 0x0000df00ff017b82 */ /* 0x000fe20000000800 */
[----:B------:R-:W0:Y:S01]  /*0010*/  S2R R9, SR_CTAID.X ;  /* 0x0000000000097919 */ /* 0x000e220000002500 */
[----:B------:R-:W0:Y:S01]  /*0020*/  LDCU UR4, c[0x0][0x360] ;  /* 0x00006c00ff0477ac */ /* 0x000e220008000800 */
[----:B------:R-:W0:Y:S01]  /*0030*/  S2R R0, SR_TID.X ;  /* 0x0000000000007919 */ /* 0x000e220000002100 */
[----:B------:R-:W1:Y:S01]  /*0040*/  LDCU UR5, c[0x0][0x398] ;  /* 0x00007300ff0577ac */ /* 0x000e620008000800 */
[----:B0-----:R-:W-:-:S05]  /*0050*/  IMAD R9, R9, UR4, R0 ;  /* 0x0000000409097c24 */ /* 0x001fca000f8e0200 */
[----:B-1----:R-:W-:-:S13]  /*0060*/  ISETP.GE.AND P0, PT, R9, UR5, PT ;  /* 0x0000000509007c0c */ /* 0x002fda000bf06270 */
[----:B------:R-:W-:Y:S05]  /*0070*/  @P0 EXIT ;  /* 0x000000000000094d */ /* 0x000fea0003800000 */
[----:B------:R-:W0:Y:S01]  /*0080*/  LDC.64 R2, c[0x0][0x388] ;  /* 0x0000e200ff027b82 */ /* 0x000e220000000a00 */
[----:B------:R-:W1:Y:S07]  /*0090*/  LDCU.64 UR4, c[0x0][0x358] ;  /* 0x00006b00ff0477ac */ /* 0x000e6e0008000a00 */
[----:B------:R-:W2:Y:S08]  /*00a0*/  LDC.64 R4, c[0x0][0x390] ;  /* 0x0000e400ff047b82 */ /* 0x000eb00000000a00 */
[----:B------:R-:W3:Y:S01]  /*00b0*/  LDC.64 R6, c[0x0][0x380] ;  /* 0x0000e000ff067b82 */ /* 0x000ee20000000a00 */
[----:B0-----:R-:W-:-:S06]  /*00c0*/  IMAD.WIDE R2, R9, 0x4, R2 ;  /* 0x0000000409027825 */ /* 0x001fcc00078e0202 */
[----:B-1----:R-:W4:Y:S01]  /*00d0*/  LDG.E R2, desc[UR4][R2.64] ;  /* 0x0000000402027981 */ /* 0x002f22000c1e1900 */
[----:B--2---:R-:W-:-:S06]  /*00e0*/  IMAD.WIDE R4, R9, 0x4, R4 ;  /* 0x0000000409047825 */ /* 0x004fcc00078e0204 */
[----:B------:R-:W4:Y:S01]  /*00f0*/  LDG.E R5, desc[UR4][R4.64] ;  /* 0x0000000404057981 */ /* 0x000f22000c1e1900 */
[----:B---3--:R-:W-:-:S04]  /*0100*/  IMAD.WIDE R6, R9, 0x4, R6 ;  /* 0x0000000409067825 */ /* 0x008fc800078e0206 */
[----:B----4-:R-:W-:-:S05]  /*0110*/  FADD R9, R2, R5 ;  /* 0x0000000502097221 */ /* 0x010fca0000000000 */
[----:B------:R-:W-:Y:S01]  /*0120*/  STG.E desc[UR4][R6.64], R9 ;  /* 0x0000000906007986 */ /* 0x000fe2000c101904 */
[----:B------:R-:W-:Y:S05]  /*0130*/  EXIT ;  /* 0x000000000000794d */ /* 0x000fea0003800000 */
.L_x_0:
[----:B------:R-:W-:-:S00]  /*0140*/  BRA `(.L_x_0) ;  /* 0xfffffffc00fc7947 */ /* 0x000fc0000383ffff */
[----:B------:R-:W-:-:S00]  /*0150*/  NOP ;  /* 0x0000000000007918 */ /* 0x000fc00000000000 */
        /* <DEDUP_REMOVED lines=10> */
.L_x_1:


//--------------------- .nv.shared.reserved.0     --------------------------
	.section	.nv.shared.reserved.0,"aw",@nobits
	.weak		__nv_reservedSMEM_offset_0_alias
	.size		__nv_reservedSMEM_offset_0_alias, 0, 64
	.other		__nv_reservedSMEM_offset_0_alias,@"STO_CUDA_RESERVED_SHARED STV_DEFAULT"
__nv_reservedSMEM_offset_0_alias:
	.zero		0
	.zero		64


//--------------------- .nv.constant0._Z7Kernel1PfS_S_i --------------------------
	.section	.nv.constant0._Z7Kernel1PfS_S_i,"a",@progbits
	.sectionflags	@""
	.align	4
.nv.constant0._Z7Kernel1PfS_S_i:
	.zero		924


//--------------------- SYMBOLS --------------------------

	.type		.nv.reservedSmem.offset0,@object
	.size		.nv.reservedSmem.offset0,0x4
